//
// Generated by NVIDIA NVVM Compiler
//
// Compiler Build ID: CL-36424714
// Cuda compilation tools, release 13.0, V13.0.88
// Based on NVVM 20.0.0
//

.version 9.0
.target sm_100
.address_size 64

	// .globl	matmul_transb
// _ZZ13matmul_transbE8shared_A has been demoted
// _ZZ13matmul_transbE8shared_B has been demoted

.visible .entry matmul_transb(
	.param .u64 .ptr .align 1 matmul_transb_param_0,
	.param .u64 .ptr .align 1 matmul_transb_param_1,
	.param .u64 .ptr .align 1 matmul_transb_param_2,
	.param .f32 matmul_transb_param_3,
	.param .f32 matmul_transb_param_4,
	.param .u32 matmul_transb_param_5,
	.param .u32 matmul_transb_param_6,
	.param .u32 matmul_transb_param_7
)
{
	.reg .pred 	%p<21>;
	.reg .b32 	%r<73>;
	.reg .b32 	%f<132>;
	.reg .b64 	%rd<14>;
	// demoted variable
	.shared .align 4 .b8 _ZZ13matmul_transbE8shared_A[1024];
	// demoted variable
	.shared .align 4 .b8 _ZZ13matmul_transbE8shared_B[1024];
	ld.param.u64 	%rd3, [matmul_transb_param_0];
	ld.param.u64 	%rd4, [matmul_transb_param_1];
	ld.param.f32 	%f21, [matmul_transb_param_3];
	ld.param.f32 	%f22, [matmul_transb_param_4];
	ld.param.u32 	%r34, [matmul_transb_param_5];
	ld.param.u32 	%r35, [matmul_transb_param_6];
	ld.param.u32 	%r36, [matmul_transb_param_7];
	mov.u32 	%r37, %ctaid.x;
	mov.u32 	%r1, %ntid.x;
	mov.u32 	%r2, %tid.x;
	mad.lo.s32 	%r3, %r37, %r1, %r2;
	mov.u32 	%r38, %ctaid.y;
	mov.u32 	%r39, %ntid.y;
	mov.u32 	%r4, %tid.y;
	mad.lo.s32 	%r5, %r38, %r39, %r4;
	setp.lt.s32 	%p1, %r36, 1;
	mov.f32 	%f130, 0f00000000;
	@%p1 bra 	$L__BB0_20;
	shl.b32 	%r41, %r4, 6;
	mov.u32 	%r42, _ZZ13matmul_transbE8shared_A;
	add.s32 	%r6, %r42, %r41;
	mul.lo.s32 	%r7, %r36, %r3;
	mov.u32 	%r43, _ZZ13matmul_transbE8shared_B;
	add.s32 	%r44, %r43, %r41;
	shl.b32 	%r45, %r2, 2;
	add.s32 	%r8, %r44, %r45;
	mul.lo.s32 	%r9, %r36, %r5;
	shl.b32 	%r46, %r2, 6;
	add.s32 	%r10, %r43, %r46;
	and.b32  	%r11, %r1, 15;
	and.b32  	%r12, %r1, 7;
	and.b32  	%r13, %r1, 3;
	add.s32 	%r14, %r6, 32;
	cvta.to.global.u64 	%rd1, %rd3;
	cvta.to.global.u64 	%rd2, %rd4;
	mov.f32 	%f130, 0f00000000;
	mov.b32 	%r66, 0;
$L__BB0_2:
	setp.ge.s32 	%p2, %r3, %r34;
	add.s32 	%r16, %r66, %r2;
	setp.ge.u32 	%p3, %r16, %r36;
	mov.f32 	%f121, 0f00000000;
	or.pred  	%p4, %p2, %p3;
	@%p4 bra 	$L__BB0_4;
	add.s32 	%r47, %r16, %r7;
	mul.wide.u32 	%rd6, %r47, 4;
	add.s64 	%rd7, %rd1, %rd6;
	ld.global.f32 	%f121, [%rd7];
$L__BB0_4:
	setp.ge.s32 	%p6, %r5, %r35;
	add.s32 	%r49, %r6, %r45;
	st.shared.f32 	[%r49], %f121;
	mov.f32 	%f122, 0f00000000;
	or.pred  	%p7, %p6, %p3;
	@%p7 bra 	$L__BB0_6;
	add.s32 	%r50, %r16, %r9;
	mul.wide.u32 	%rd8, %r50, 4;
	add.s64 	%rd9, %rd2, %rd8;
	ld.global.f32 	%f122, [%rd9];
$L__BB0_6:
	setp.lt.u32 	%p8, %r1, 16;
	st.shared.f32 	[%r8], %f122;
	bar.sync 	0;
	mov.b32 	%r71, 0;
	@%p8 bra 	$L__BB0_9;
	shl.b32 	%r52, %r2, 6;
	mov.u32 	%r53, _ZZ13matmul_transbE8shared_B;
	add.s32 	%r54, %r52, %r53;
	add.s32 	%r67, %r54, 32;
	and.b32  	%r55, %r1, -16;
	neg.s32 	%r69, %r55;
	mov.u32 	%r68, %r14;
$L__BB0_8:
	.pragma "nounroll";
	and.b32  	%r71, %r1, 2032;
	ld.shared.f32 	%f28, [%r68+-32];
	ld.shared.f32 	%f29, [%r67+-32];
	fma.rn.f32 	%f30, %f28, %f29, %f130;
	ld.shared.f32 	%f31, [%r68+-28];
	ld.shared.f32 	%f32, [%r67+-28];
	fma.rn.f32 	%f33, %f31, %f32, %f30;
	ld.shared.f32 	%f34, [%r68+-24];
	ld.shared.f32 	%f35, [%r67+-24];
	fma.rn.f32 	%f36, %f34, %f35, %f33;
	ld.shared.f32 	%f37, [%r68+-20];
	ld.shared.f32 	%f38, [%r67+-20];
	fma.rn.f32 	%f39, %f37, %f38, %f36;
	ld.shared.f32 	%f40, [%r68+-16];
	ld.shared.f32 	%f41, [%r67+-16];
	fma.rn.f32 	%f42, %f40, %f41, %f39;
	ld.shared.f32 	%f43, [%r68+-12];
	ld.shared.f32 	%f44, [%r67+-12];
	fma.rn.f32 	%f45, %f43, %f44, %f42;
	ld.shared.f32 	%f46, [%r68+-8];
	ld.shared.f32 	%f47, [%r67+-8];
	fma.rn.f32 	%f48, %f46, %f47, %f45;
	ld.shared.f32 	%f49, [%r68+-4];
	ld.shared.f32 	%f50, [%r67+-4];
	fma.rn.f32 	%f51, %f49, %f50, %f48;
	ld.shared.f32 	%f52, [%r68];
	ld.shared.f32 	%f53, [%r67];
	fma.rn.f32 	%f54, %f52, %f53, %f51;
	ld.shared.f32 	%f55, [%r68+4];
	ld.shared.f32 	%f56, [%r67+4];
	fma.rn.f32 	%f57, %f55, %f56, %f54;
	ld.shared.f32 	%f58, [%r68+8];
	ld.shared.f32 	%f59, [%r67+8];
	fma.rn.f32 	%f60, %f58, %f59, %f57;
	ld.shared.f32 	%f61, [%r68+12];
	ld.shared.f32 	%f62, [%r67+12];
	fma.rn.f32 	%f63, %f61, %f62, %f60;
	ld.shared.f32 	%f64, [%r68+16];
	ld.shared.f32 	%f65, [%r67+16];
	fma.rn.f32 	%f66, %f64, %f65, %f63;
	ld.shared.f32 	%f67, [%r68+20];
	ld.shared.f32 	%f68, [%r67+20];
	fma.rn.f32 	%f69, %f67, %f68, %f66;
	ld.shared.f32 	%f70, [%r68+24];
	ld.shared.f32 	%f71, [%r67+24];
	fma.rn.f32 	%f72, %f70, %f71, %f69;
	ld.shared.f32 	%f73, [%r68+28];
	ld.shared.f32 	%f74, [%r67+28];
	fma.rn.f32 	%f130, %f73, %f74, %f72;
	add.s32 	%r69, %r69, 16;
	add.s32 	%r68, %r68, 64;
	add.s32 	%r67, %r67, 64;
	setp.ne.s32 	%p9, %r69, 0;
	@%p9 bra 	$L__BB0_8;
$L__BB0_9:
	setp.eq.s32 	%p10, %r11, 0;
	@%p10 bra 	$L__BB0_19;
	add.s32 	%r56, %r11, -1;
	setp.lt.u32 	%p11, %r56, 7;
	@%p11 bra 	$L__BB0_12;
	shl.b32 	%r57, %r71, 2;
	add.s32 	%r58, %r6, %r57;
	ld.shared.f32 	%f76, [%r58];
	add.s32 	%r59, %r10, %r57;
	ld.shared.f32 	%f77, [%r59];
	fma.rn.f32 	%f78, %f76, %f77, %f130;
	ld.shared.f32 	%f79, [%r58+4];
	ld.shared.f32 	%f80, [%r59+4];
	fma.rn.f32 	%f81, %f79, %f80, %f78;
	ld.shared.f32 	%f82, [%r58+8];
	ld.shared.f32 	%f83, [%r59+8];
	fma.rn.f32 	%f84, %f82, %f83, %f81;
	ld.shared.f32 	%f85, [%r58+12];
	ld.shared.f32 	%f86, [%r59+12];
	fma.rn.f32 	%f87, %f85, %f86, %f84;
	ld.shared.f32 	%f88, [%r58+16];
	ld.shared.f32 	%f89, [%r59+16];
	fma.rn.f32 	%f90, %f88, %f89, %f87;
	ld.shared.f32 	%f91, [%r58+20];
	ld.shared.f32 	%f92, [%r59+20];
	fma.rn.f32 	%f93, %f91, %f92, %f90;
	ld.shared.f32 	%f94, [%r58+24];
	ld.shared.f32 	%f95, [%r59+24];
	fma.rn.f32 	%f96, %f94, %f95, %f93;
	ld.shared.f32 	%f97, [%r58+28];
	ld.shared.f32 	%f98, [%r59+28];
	fma.rn.f32 	%f130, %f97, %f98, %f96;
	add.s32 	%r71, %r71, 8;
$L__BB0_12:
	setp.eq.s32 	%p12, %r12, 0;
	@%p12 bra 	$L__BB0_19;
	add.s32 	%r60, %r12, -1;
	setp.lt.u32 	%p13, %r60, 3;
	@%p13 bra 	$L__BB0_15;
	shl.b32 	%r61, %r71, 2;
	add.s32 	%r62, %r6, %r61;
	ld.shared.f32 	%f100, [%r62];
	add.s32 	%r63, %r10, %r61;
	ld.shared.f32 	%f101, [%r63];
	fma.rn.f32 	%f102, %f100, %f101, %f130;
	ld.shared.f32 	%f103, [%r62+4];
	ld.shared.f32 	%f104, [%r63+4];
	fma.rn.f32 	%f105, %f103, %f104, %f102;
	ld.shared.f32 	%f106, [%r62+8];
	ld.shared.f32 	%f107, [%r63+8];
	fma.rn.f32 	%f108, %f106, %f107, %f105;
	ld.shared.f32 	%f109, [%r62+12];
	ld.shared.f32 	%f110, [%r63+12];
	fma.rn.f32 	%f130, %f109, %f110, %f108;
	add.s32 	%r71, %r71, 4;
$L__BB0_15:
	setp.eq.s32 	%p14, %r13, 0;
	@%p14 bra 	$L__BB0_19;
	setp.eq.s32 	%p15, %r13, 1;
	shl.b32 	%r64, %r71, 2;
	add.s32 	%r31, %r6, %r64;
	ld.shared.f32 	%f111, [%r31];
	add.s32 	%r32, %r10, %r64;
	ld.shared.f32 	%f112, [%r32];
	fma.rn.f32 	%f130, %f111, %f112, %f130;
	@%p15 bra 	$L__BB0_19;
	setp.eq.s32 	%p16, %r13, 2;
	ld.shared.f32 	%f113, [%r31+4];
	ld.shared.f32 	%f114, [%r32+4];
	fma.rn.f32 	%f130, %f113, %f114, %f130;
	@%p16 bra 	$L__BB0_19;
	ld.shared.f32 	%f115, [%r31+8];
	ld.shared.f32 	%f116, [%r32+8];
	fma.rn.f32 	%f130, %f115, %f116, %f130;
$L__BB0_19:
	bar.sync 	0;
	add.s32 	%r66, %r66, %r1;
	setp.lt.s32 	%p17, %r66, %r36;
	@%p17 bra 	$L__BB0_2;
$L__BB0_20:
	setp.ge.s32 	%p18, %r3, %r34;
	setp.ge.s32 	%p19, %r5, %r35;
	or.pred  	%p20, %p18, %p19;
	@%p20 bra 	$L__BB0_22;
	ld.param.u64 	%rd13, [matmul_transb_param_2];
	mad.lo.s32 	%r65, %r35, %r3, %r5;
	cvta.to.global.u64 	%rd10, %rd13;
	mul.wide.s32 	%rd11, %r65, 4;
	add.s64 	%rd12, %rd10, %rd11;
	ld.global.f32 	%f117, [%rd12];
	mul.f32 	%f118, %f21, %f117;
	fma.rn.f32 	%f119, %f22, %f130, %f118;
	st.global.f32 	[%rd12], %f119;
$L__BB0_22:
	ret;

}


// ===== COMPILED SASS (sm_100) =====

	.target	sm_100

	.elftype	@"ET_EXEC"


//--------------------- .note.nv.tkinfo           --------------------------
	.section	.note.nv.tkinfo,"",@"SHT_NOTE"
	.sectionflags	@"SHF_NOTE_NV_TKINFO"
	.tkinfo
        /*0018*/ 	.word	0x00000002
        /*0030*/ 	.string	""
        /*0030*/ 	.string	"ptxas"
        /*0030*/ 	.string	"Cuda compilation tools, release 13.0, V13.0.88"
        /*0030*/ 	.string	"Build cuda_13.0.r13.0/compiler.36424714_0"
        /*0030*/ 	.string	"-arch sm_100 -m 64 "



//--------------------- .note.nv.cuinfo           --------------------------
	.section	.note.nv.cuinfo,"",@"SHT_NOTE"
	.sectionflags	@"SHF_NOTE_NV_CUINFO"
        /*0018*/ 	.short	0x0002
        /*001a*/ 	.short	0x0064
        /*001c*/ 	.short	0x0082
	.zero		2


//--------------------- .nv.info                  --------------------------
	.section	.nv.info,"",@"SHT_CUDA_INFO"
	.align	4


	//----- nvinfo : EIATTR_REGCOUNT
	.align		4
        /*0000*/ 	.byte	0x04, 0x2f
        /*0002*/ 	.short	(.L_1 - .L_0)
	.align		4
.L_0:
        /*0004*/ 	.word	index@(matmul_transb)
        /*0008*/ 	.word	0x00000023


	//----- nvinfo : EIATTR_FRAME_SIZE
	.align		4
.L_1:
        /*000c*/ 	.byte	0x04, 0x11
        /*000e*/ 	.short	(.L_3 - .L_2)
	.align		4
.L_2:
        /*0010*/ 	.word	index@(matmul_transb)
        /*0014*/ 	.word	0x00000000


	//----- nvinfo : EIATTR_MIN_STACK_SIZE
	.align		4
.L_3:
        /*0018*/ 	.byte	0x04, 0x12
        /*001a*/ 	.short	(.L_5 - .L_4)
	.align		4
.L_4:
        /*001c*/ 	.word	index@(matmul_transb)
        /*0020*/ 	.word	0x00000000
.L_5:


//--------------------- .nv.compat                --------------------------
	.section	.nv.compat,"",@"SHT_CUDA_COMPAT_INFO"
	.align	4
        /*0000*/ 	.byte	0x02, 0x09, 0x00, 0x00, 0x02, 0x02, 0x01, 0x00, 0x02, 0x05, 0x05, 0x00, 0x03, 0x07, 0x01, 0x01
        /*0010*/ 	.byte	0x02, 0x03, 0x00, 0x00, 0x02, 0x06, 0x01, 0x00, 0x04, 0x0b, 0x08, 0x00, 0x09, 0x00, 0x00, 0x00
        /*0020*/ 	.byte	0x00, 0x00, 0x00, 0x00


//--------------------- .nv.info.matmul_transb    --------------------------
	.section	.nv.info.matmul_transb,"",@"SHT_CUDA_INFO"
	.sectionflags	@""
	.align	4


	//----- nvinfo : EIATTR_CUDA_API_VERSION
	.align		4
        /*0000*/ 	.byte	0x04, 0x37
        /*0002*/ 	.short	(.L_7 - .L_6)
.L_6:
        /*0004*/ 	.word	0x00000082


	//----- nvinfo : EIATTR_KPARAM_INFO
	.align		4
.L_7:
        /*0008*/ 	.byte	0x04, 0x17
        /*000a*/ 	.short	(.L_9 - .L_8)
.L_8:
        /*000c*/ 	.word	0x00000000
        /*0010*/ 	.short	0x0007
        /*0012*/ 	.short	0x0028
        /*0014*/ 	.byte	0x00, 0xf0, 0x11, 0x00


	//----- nvinfo : EIATTR_KPARAM_INFO
	.align		4
.L_9:
        /*0018*/ 	.byte	0x04, 0x17
        /*001a*/ 	.short	(.L_11 - .L_10)
.L_10:
        /*001c*/ 	.word	0x00000000
        /*0020*/ 	.short	0x0006
        /*0022*/ 	.short	0x0024
        /*0024*/ 	.byte	0x00, 0xf0, 0x11, 0x00


	//----- nvinfo : EIATTR_KPARAM_INFO
	.align		4
.L_11:
        /*0028*/ 	.byte	0x04, 0x17
        /*002a*/ 	.short	(.L_13 - .L_12)
.L_12:
        /*002c*/ 	.word	0x00000000
        /*0030*/ 	.short	0x0005
        /*0032*/ 	.short	0x0020
        /*0034*/ 	.byte	0x00, 0xf0, 0x11, 0x00


	//----- nvinfo : EIATTR_KPARAM_INFO
	.align		4
.L_13:
        /*0038*/ 	.byte	0x04, 0x17
        /*003a*/ 	.short	(.L_15 - .L_14)
.L_14:
        /*003c*/ 	.word	0x00000000
        /*0040*/ 	.short	0x0004
        /*0042*/ 	.short	0x001c
        /*0044*/ 	.byte	0x00, 0xf0, 0x11, 0x00


	//----- nvinfo : EIATTR_KPARAM_INFO
	.align		4
.L_15:
        /*0048*/ 	.byte	0x04, 0x17
        /*004a*/ 	.short	(.L_17 - .L_16)
.L_16:
        /*004c*/ 	.word	0x00000000
        /*0050*/ 	.short	0x0003
        /*0052*/ 	.short	0x0018
        /*0054*/ 	.byte	0x00, 0xf0, 0x11, 0x00


	//----- nvinfo : EIATTR_KPARAM_INFO
	.align		4
.L_17:
        /*0058*/ 	.byte	0x04, 0x17
        /*005a*/ 	.short	(.L_19 - .L_18)
.L_18:
        /*005c*/ 	.word	0x00000000
        /*0060*/ 	.short	0x0002
        /*0062*/ 	.short	0x0010
        /*0064*/ 	.byte	0x00, 0xf5, 0x21, 0x00


	//----- nvinfo : EIATTR_KPARAM_INFO
	.align		4
.L_19:
        /*0068*/ 	.byte	0x04, 0x17
        /*006a*/ 	.short	(.L_21 - .L_20)
.L_20:
        /*006c*/ 	.word	0x00000000
        /*0070*/ 	.short	0x0001
        /*0072*/ 	.short	0x0008
        /*0074*/ 	.byte	0x00, 0xf5, 0x21, 0x00


	//----- nvinfo : EIATTR_KPARAM_INFO
	.align		4
.L_21:
        /*0078*/ 	.byte	0x04, 0x17
        /*007a*/ 	.short	(.L_23 - .L_22)
.L_22:
        /*007c*/ 	.word	0x00000000
        /*0080*/ 	.short	0x0000
        /*0082*/ 	.short	0x0000
        /*0084*/ 	.byte	0x00, 0xf5, 0x21, 0x00


	//----- nvinfo : EIATTR_SPARSE_MMA_MASK
	.align		4
.L_23:
        /*0088*/ 	.byte	0x03, 0x50
        /*008a*/ 	.short	0x0000


	//----- nvinfo : EIATTR_MAXREG_COUNT
	.align		4
        /*008c*/ 	.byte	0x03, 0x1b
        /*008e*/ 	.short	0x00ff


	//----- nvinfo : EIATTR_NUM_BARRIERS
	.align		4
        /*0090*/ 	.byte	0x02, 0x4c
        /*0092*/ 	.byte	0x01
	.zero		1


	//----- nvinfo : EIATTR_MERCURY_ISA_VERSION
	.align		4
        /*0094*/ 	.byte	0x03, 0x5f
        /*0096*/ 	.short	0x0101


	//----- nvinfo : EIATTR_UNUSED_LOAD_BYTE_OFFSET
	.align		4
        /*0098*/ 	.byte	0x04, 0x44
        /*009a*/ 	.short	(.L_25 - .L_24)


	//   ....[0]....
.L_24:
        /*009c*/ 	.word	0x00000860
        /*00a0*/ 	.word	0x00000fff


	//   ....[1]....
        /*00a4*/ 	.word	0x00000870
        /*00a8*/ 	.word	0x00000fff


	//----- nvinfo : EIATTR_VRC_CTA_INIT_COUNT
	.align		4
.L_25:
        /*00ac*/ 	.byte	0x02, 0x4a
	.zero		1
	.zero		1


	//----- nvinfo : EIATTR_EXIT_INSTR_OFFSETS
	.align		4
        /*00b0*/ 	.byte	0x04, 0x1c
        /*00b2*/ 	.short	(.L_27 - .L_26)


	//   ....[0]....
.L_26:
        /*00b4*/ 	.word	0x00000920


	//   ....[1]....
        /*00b8*/ 	.word	0x000009b0


	//----- nvinfo : EIATTR_CBANK_PARAM_SIZE
	.align		4
.L_27:
        /*00bc*/ 	.byte	0x03, 0x19
        /*00be*/ 	.short	0x002c


	//----- nvinfo : EIATTR_PARAM_CBANK
	.align		4
        /*00c0*/ 	.byte	0x04, 0x0a
        /*00c2*/ 	.short	(.L_29 - .L_28)
	.align		4
.L_28:
        /*00c4*/ 	.word	index@(.nv.constant0.matmul_transb)
        /*00c8*/ 	.short	0x0380
        /*00ca*/ 	.short	0x002c


	//----- nvinfo : EIATTR_SW_WAR
	.align		4
.L_29:
        /*00cc*/ 	.byte	0x04, 0x36
        /*00ce*/ 	.short	(.L_31 - .L_30)
.L_30:
        /*00d0*/ 	.word	0x00000008
.L_31:


//--------------------- .nv.callgraph             --------------------------
	.section	.nv.callgraph,"",@"SHT_CUDA_CALLGRAPH"
	.align	4
	.sectionentsize	8
	.align		4
        /*0000*/ 	.word	0x00000000
	.align		4
        /*0004*/ 	.word	0xffffffff
	.align		4
        /*0008*/ 	.word	0x00000000
	.align		4
        /*000c*/ 	.word	0xfffffffe
	.align		4
        /*0010*/ 	.word	0x00000000
	.align		4
        /*0014*/ 	.word	0xfffffffd
	.align		4
        /*0018*/ 	.word	0x00000000
	.align		4
        /*001c*/ 	.word	0xfffffffc


//--------------------- .text.matmul_transb       --------------------------
	.section	.text.matmul_transb,"ax",@progbits
	.align	128
        .global         matmul_transb
        .type           matmul_transb,@function
        .size           matmul_transb,(.L_x_8 - matmul_transb)
        .other          matmul_transb,@"STO_CUDA_ENTRY STV_DEFAULT"
matmul_transb:
.text.matmul_transb:
[----:B------:R-:W-:Y:S01]  /*0000*/  LDC R1, c[0x0][0x37c] ;  /* 0x0000df00ff017b82 */ /* 0x000fe20000000800 */
[----:B------:R-:W0:Y:S01]  /*0010*/  S2R R0, SR_TID.X ;  /* 0x0000000000007919 */ /* 0x000e220000002100 */
[----:B------:R-:W1:Y:S06]  /*0020*/  LDCU UR6, c[0x0][0x3a8] ;  /* 0x00007500ff0677ac */ /* 0x000e6c0008000800 */
[----:B------:R-:W0:Y:S01]  /*0030*/  LDC R2, c[0x0][0x360] ;  /* 0x0000d800ff027b82 */ /* 0x000e220000000800 */
[----:B------:R-:W-:Y:S01]  /*0040*/  HFMA2 R29, -RZ, RZ, 0, 0 ;  /* 0x00000000ff1d7431 */ /* 0x000fe200000001ff */
[----:B------:R-:W2:Y:S01]  /*0050*/  S2R R4, SR_TID.Y ;  /* 0x0000000000047919 */ /* 0x000ea20000002200 */
[----:B------:R-:W3:Y:S05]  /*0060*/  LDCU.64 UR8, c[0x0][0x358] ;  /* 0x00006b00ff0877ac */ /* 0x000eea0008000a00 */
[----:B------:R-:W0:Y:S08]  /*0070*/  S2UR UR4, SR_CTAID.X ;  /* 0x00000000000479c3 */ /* 0x000e300000002500 */
[----:B------:R-:W2:Y:S01]  /*0080*/  S2UR UR5, SR_CTAID.Y ;  /* 0x00000000000579c3 */ /* 0x000ea20000002600 */
[----:B-1----:R-:W-:-:S07]  /*0090*/  UISETP.GE.AND UP0, UPT, UR6, 0x1, UPT ;  /* 0x000000010600788c */ /* 0x002fce000bf06270 */
[----:B------:R-:W2:Y:S01]  /*00a0*/  LDC R27, c[0x0][0x364] ;  /* 0x0000d900ff1b7b82 */ /* 0x000ea20000000800 */
[----:B0-----:R-:W-:Y:S02]  /*00b0*/  IMAD R28, R2, UR4, R0 ;  /* 0x00000004021c7c24 */ /* 0x001fe4000f8e0200 */
[----:B--2---:R-:W-:Y:S01]  /*00c0*/  IMAD R27, R27, UR5, R4 ;  /* 0x000000051b1b7c24 */ /* 0x004fe2000f8e0204 */
[----:B---3--:R-:W-:Y:S06]  /*00d0*/  BRA.U !UP0, `(.L_x_0) ;  /* 0x0000000908047547 */ /* 0x008fec000b800000 */
[----:B------:R-:W0:Y:S01]  /*00e0*/  S2UR UR6, SR_CgaCtaId ;  /* 0x00000000000679c3 */ /* 0x000e220000008800 */
[----:B------:R-:W-:Y:S01]  /*00f0*/  UMOV UR4, 0x400 ;  /* 0x0000040000047882 */ /* 0x000fe20000000000 */
[C---:B------:R-:W-:Y:S01]  /*0100*/  LOP3.LUT R23, R2.reuse, 0xf, RZ, 0xc0, !PT ;  /* 0x0000000f02177812 */ /* 0x040fe200078ec0ff */
[----:B------:R-:W-:Y:S01]  /*0110*/  UIADD3 UR5, UPT, UPT, UR4, 0x400, URZ ;  /* 0x0000040004057890 */ /* 0x000fe2000fffe0ff */
[C---:B------:R-:W-:Y:S02]  /*0120*/  LOP3.LUT R22, R2.reuse, 0x7, RZ, 0xc0, !PT ;  /* 0x0000000702167812 */ /* 0x040fe400078ec0ff */
[----:B------:R-:W-:Y:S02]  /*0130*/  LOP3.LUT R21, R2, 0x3, RZ, 0xc0, !PT ;  /* 0x0000000302157812 */ /* 0x000fe400078ec0ff */
[----:B------:R-:W-:Y:S02]  /*0140*/  MOV R29, RZ ;  /* 0x000000ff001d7202 */ /* 0x000fe40000000f00 */
[----:B------:R-:W-:Y:S01]  /*0150*/  MOV R3, RZ ;  /* 0x000000ff00037202 */ /* 0x000fe20000000f00 */
[----:B0-----:R-:W-:-:S02]  /*0160*/  ULEA UR5, UR6, UR5, 0x18 ;  /* 0x0000000506057291 */ /* 0x001fc4000f8ec0ff */
[----:B------:R-:W-:-:S04]  /*0170*/  ULEA UR4, UR6, UR4, 0x18 ;  /* 0x0000000406047291 */ /* 0x000fc8000f8ec0ff */
[C---:B------:R-:W-:Y:S02]  /*0180*/  LEA R25, R4.reuse, UR5, 0x6 ;  /* 0x0000000504197c11 */ /* 0x040fe4000f8e30ff */
[----:B------:R-:W-:Y:S02]  /*0190*/  LEA R26, R4, UR4, 0x6 ;  /* 0x00000004041a7c11 */ /* 0x000fe4000f8e30ff */
[C---:B------:R-:W-:Y:S01]  /*01a0*/  LEA R24, R0.reuse, UR5, 0x6 ;  /* 0x0000000500187c11 */ /* 0x040fe2000f8e30ff */
[----:B------:R-:W-:Y:S01]  /*01b0*/  IMAD R25, R0, 0x4, R25 ;  /* 0x0000000400197824 */ /* 0x000fe200078e0219 */
[----:B------:R-:W-:-:S07]  /*01c0*/  IADD3 R20, PT, PT, R26, 0x20, RZ ;  /* 0x000000201a147810 */ /* 0x000fce0007ffe0ff */
.L_x_6:
[----:B0-----:R-:W0:Y:S01]  /*01d0*/  LDCU UR6, c[0x0][0x3a8] ;  /* 0x00007500ff0677ac */ /* 0x001e220008000800 */
[----:B------:R-:W-:Y:S01]  /*01e0*/  IADD3 R11, PT, PT, R0, R3, RZ ;  /* 0x00000003000b7210 */ /* 0x000fe20007ffe0ff */
[----:B------:R-:W-:Y:S01]  /*01f0*/  HFMA2 R10, -RZ, RZ, 0, 0 ;  /* 0x00000000ff0a7431 */ /* 0x000fe200000001ff */
[----:B------:R-:W-:Y:S01]  /*0200*/  MOV R8, RZ ;  /* 0x000000ff00087202 */ /* 0x000fe20000000f00 */
[----:B------:R-:W1:Y:S01]  /*0210*/  LDCU UR4, c[0x0][0x3a0] ;  /* 0x00007400ff0477ac */ /* 0x000e620008000800 */
[----:B------:R-:W2:Y:S01]  /*0220*/  LDCU UR5, c[0x0][0x3a4] ;  /* 0x00007480ff0577ac */ /* 0x000ea20008000800 */
[----:B0-----:R-:W-:-:S04]  /*0230*/  ISETP.GE.U32.AND P0, PT, R11, UR6, PT ;  /* 0x000000060b007c0c */ /* 0x001fc8000bf06070 */
[----:B-1----:R-:W-:Y:S02]  /*0240*/  ISETP.GE.OR P1, PT, R28, UR4, P0 ;  /* 0x000000041c007c0c */ /* 0x002fe40008726670 */
[----:B--2---:R-:W-:-:S11]  /*0250*/  ISETP.GE.OR P0, PT, R27, UR5, P0 ;  /* 0x000000051b007c0c */ /* 0x004fd60008706670 */
[----:B------:R-:W0:Y:S01]  /*0260*/  @!P1 LDC.64 R6, c[0x0][0x380] ;  /* 0x0000e000ff069b82 */ /* 0x000e220000000a00 */
[--C-:B------:R-:W-:Y:S02]  /*0270*/  @!P1 IMAD R9, R28, UR6, R11.reuse ;  /* 0x000000061c099c24 */ /* 0x100fe4000f8e020b */
[----:B------:R-:W-:-:S05]  /*0280*/  @!P0 IMAD R11, R27, UR6, R11 ;  /* 0x000000061b0b8c24 */ /* 0x000fca000f8e020b */
[----:B------:R-:W1:Y:S01]  /*0290*/  @!P0 LDC.64 R4, c[0x0][0x388] ;  /* 0x0000e200ff048b82 */ /* 0x000e620000000a00 */
[----:B0-----:R-:W-:-:S05]  /*02a0*/  @!P1 IMAD.WIDE.U32 R6, R9, 0x4, R6 ;  /* 0x0000000409069825 */ /* 0x001fca00078e0006 */
[----:B------:R-:W2:Y:S01]  /*02b0*/  @!P1 LDG.E R8, desc[UR8][R6.64] ;  /* 0x0000000806089981 */ /* 0x000ea2000c1e1900 */
[----:B-1----:R-:W-:-:S05]  /*02c0*/  @!P0 IMAD.WIDE.U32 R4, R11, 0x4, R4 ;  /* 0x000000040b048825 */ /* 0x002fca00078e0004 */
[----:B------:R-:W3:Y:S01]  /*02d0*/  @!P0 LDG.E R10, desc[UR8][R4.64] ;  /* 0x00000008040a8981 */ /* 0x000ee2000c1e1900 */
[----:B------:R-:W-:Y:S01]  /*02e0*/  ISETP.GE.U32.AND P1, PT, R2, 0x10, PT ;  /* 0x000000100200780c */ /* 0x000fe20003f26070 */
[----:B------:R-:W-:Y:S01]  /*02f0*/  IMAD R9, R0, 0x4, R26 ;  /* 0x0000000400097824 */ /* 0x000fe200078e021a */
[----:B------:R-:W-:-:S04]  /*0300*/  IADD3 R3, PT, PT, R2, R3, RZ ;  /* 0x0000000302037210 */ /* 0x000fc80007ffe0ff */
[----:B------:R-:W-:Y:S02]  /*0310*/  ISETP.GE.AND P0, PT, R3, UR6, PT ;  /* 0x0000000603007c0c */ /* 0x000fe4000bf06270 */
[----:B------:R-:W-:Y:S01]  /*0320*/  MOV R30, RZ ;  /* 0x000000ff001e7202 */ /* 0x000fe20000000f00 */
[----:B--2---:R0:W-:Y:S04]  /*0330*/  STS [R9], R8 ;  /* 0x0000000809007388 */ /* 0x0041e80000000800 */
[----:B---3--:R0:W-:Y:S01]  /*0340*/  STS [R25], R10 ;  /* 0x0000000a19007388 */ /* 0x0081e20000000800 */
[----:B------:R-:W-:Y:S06]  /*0350*/  BAR.SYNC.DEFER_BLOCKING 0x0 ;  /* 0x0000000000007b1d */ /* 0x000fec0000010000 */
[----:B------:R-:W-:Y:S05]  /*0360*/  @!P1 BRA `(.L_x_1) ;  /* 0x0000000000a09947 */ /* 0x000fea0003800000 */
[----:B------:R-:W1:Y:S01]  /*0370*/  S2UR UR5, SR_CgaCtaId ;  /* 0x00000000000579c3 */ /* 0x000e620000008800 */
[----:B------:R-:W-:Y:S01]  /*0380*/  UMOV UR4, 0x400 ;  /* 0x0000040000047882 */ /* 0x000fe20000000000 */
[C---:B------:R-:W-:Y:S01]  /*0390*/  LOP3.LUT R18, R2.reuse, 0xfffffff0, RZ, 0xc0, !PT ;  /* 0xfffffff002127812 */ /* 0x040fe200078ec0ff */
[----:B------:R-:W-:Y:S01]  /*03a0*/  UIADD3 UR4, UPT, UPT, UR4, 0x400, URZ ;  /* 0x0000040004047890 */ /* 0x000fe2000fffe0ff */
[----:B------:R-:W-:Y:S02]  /*03b0*/  MOV R17, R20 ;  /* 0x0000001400117202 */ /* 0x000fe40000000f00 */
[----:B------:R-:W-:Y:S02]  /*03c0*/  LOP3.LUT R16, R2, 0x7f0, RZ, 0xc0, !PT ;  /* 0x000007f002107812 */ /* 0x000fe400078ec0ff */
[----:B------:R-:W-:Y:S01]  /*03d0*/  IADD3 R18, PT, PT, -R18, RZ, RZ ;  /* 0x000000ff12127210 */ /* 0x000fe20007ffe1ff */
[----:B-1----:R-:W-:-:S06]  /*03e0*/  ULEA UR4, UR5, UR4, 0x18 ;  /* 0x0000000405047291 */ /* 0x002fcc000f8ec0ff */
[----:B------:R-:W-:-:S05]  /*03f0*/  LEA R24, R0, UR4, 0x6 ;  /* 0x0000000400187c11 */ /* 0x000fca000f8e30ff */
[----:B------:R-:W-:-:S07]  /*0400*/  VIADD R19, R24, 0x20 ;  /* 0x0000002018137836 */ /* 0x000fce0000000000 */
.L_x_2:
[----:B0-----:R-:W-:Y:S01]  /*0410*/  LDS.128 R8, [R17+-0x20] ;  /* 0xffffe00011087984 */ /* 0x001fe20000000c00 */
[----:B------:R-:W-:-:S03]  /*0420*/  IADD3 R18, PT, PT, R18, 0x10, RZ ;  /* 0x0000001012127810 */ /* 0x000fc60007ffe0ff */
[----:B------:R-:W0:Y:S01]  /*0430*/  LDS.128 R12, [R19+-0x20] ;  /* 0xffffe000130c7984 */ /* 0x000e220000000c00 */
[----:B------:R-:W-:-:S03]  /*0440*/  ISETP.NE.AND P1, PT, R18, RZ, PT ;  /* 0x000000ff1200720c */ /* 0x000fc60003f25270 */
[----:B------:R-:W-:Y:S01]  /*0450*/  LDS.128 R4, [R17+-0x10] ;  /* 0xfffff00011047984 */ /* 0x000fe20000000c00 */
[----:B0-----:R-:W-:-:S04]  /*0460*/  FFMA R8, R8, R12, R29 ;  /* 0x0000000c08087223 */ /* 0x001fc8000000001d */
[----:B------:R-:W-:-:S04]  /*0470*/  FFMA R9, R9, R13, R8 ;  /* 0x0000000d09097223 */ /* 0x000fc80000000008 */
[----:B------:R-:W-:-:S04]  /*0480*/  FFMA R10, R10, R14, R9 ;  /* 0x0000000e0a0a7223 */ /* 0x000fc80000000009 */
[----:B------:R-:W-:Y:S02]  /*0490*/  FFMA R11, R11, R15, R10 ;  /* 0x0000000f0b0b7223 */ /* 0x000fe4000000000a */
[----:B------:R-:W0:Y:S02]  /*04a0*/  LDS.128 R12, [R19+-0x10] ;  /* 0xfffff000130c7984 */ /* 0x000e240000000c00 */
[----:B0-----:R-:W-:Y:S02]  /*04b0*/  FFMA R4, R4, R12, R11 ;  /* 0x0000000c04047223 */ /* 0x001fe4000000000b */
[----:B------:R-:W-:Y:S02]  /*04c0*/  LDS.128 R8, [R17] ;  /* 0x0000000011087984 */ /* 0x000fe40000000c00 */
[----:B------:R-:W-:-:S04]  /*04d0*/  FFMA R5, R5, R13, R4 ;  /* 0x0000000d05057223 */ /* 0x000fc80000000004 */
[----:B------:R-:W-:-:S04]  /*04e0*/  FFMA R6, R6, R14, R5 ;  /* 0x0000000e06067223 */ /* 0x000fc80000000005 */
[----:B------:R-:W-:Y:S02]  /*04f0*/  FFMA R15, R7, R15, R6 ;  /* 0x0000000f070f7223 */ /* 0x000fe40000000006 */
[----:B------:R-:W0:Y:S02]  /*0500*/  LDS.128 R4, [R19] ;  /* 0x0000000013047984 */ /* 0x000e240000000c00 */
[----:B0-----:R-:W-:Y:S02]  /*0510*/  FFMA R4, R8, R4, R15 ;  /* 0x0000000408047223 */ /* 0x001fe4000000000f */
[----:B------:R0:W-:Y:S02]  /*0520*/  LDS.128 R12, [R17+0x10] ;  /* 0x00001000110c7984 */ /* 0x0001e40000000c00 */
[----:B------:R-:W-:-:S04]  /*0530*/  FFMA R5, R9, R5, R4 ;  /* 0x0000000509057223 */ /* 0x000fc80000000004 */
[----:B------:R-:W-:Y:S01]  /*0540*/  FFMA R6, R10, R6, R5 ;  /* 0x000000060a067223 */ /* 0x000fe20000000005 */
[----:B0-----:R-:W-:-:S03]  /*0550*/  IADD3 R17, PT, PT, R17, 0x40, RZ ;  /* 0x0000004011117810 */ /* 0x001fc60007ffe0ff */
[----:B------:R-:W-:Y:S02]  /*0560*/  FFMA R11, R11, R7, R6 ;  /* 0x000000070b0b7223 */ /* 0x000fe40000000006 */
[----:B------:R0:W1:Y:S02]  /*0570*/  LDS.128 R4, [R19+0x10] ;  /* 0x0000100013047984 */ /* 0x0000640000000c00 */
[----:B0-----:R-:W-:Y:S01]  /*0580*/  IADD3 R19, PT, PT, R19, 0x40, RZ ;  /* 0x0000004013137810 */ /* 0x001fe20007ffe0ff */
[----:B-1----:R-:W-:-:S04]  /*0590*/  FFMA R4, R12, R4, R11 ;  /* 0x000000040c047223 */ /* 0x002fc8000000000b */
[----:B------:R-:W-:-:S04]  /*05a0*/  FFMA R5, R13, R5, R4 ;  /* 0x000000050d057223 */ /* 0x000fc80000000004 */
[----:B------:R-:W-:-:S04]  /*05b0*/  FFMA R6, R14, R6, R5 ;  /* 0x000000060e067223 */ /* 0x000fc80000000005 */
[----:B------:R-:W-:Y:S01]  /*05c0*/  FFMA R29, R15, R7, R6 ;  /* 0x000000070f1d7223 */ /* 0x000fe20000000006 */
[----:B------:R-:W-:Y:S06]  /*05d0*/  @P1 BRA `(.L_x_2) ;  /* 0xfffffffc008c1947 */ /* 0x000fec000383ffff */
[----:B------:R-:W-:-:S07]  /*05e0*/  MOV R30, R16 ;  /* 0x00000010001e7202 */ /* 0x000fce0000000f00 */
.L_x_1:
[----:B------:R-:W-:-:S13]  /*05f0*/  ISETP.NE.AND P1, PT, R23, RZ, PT ;  /* 0x000000ff1700720c */ /* 0x000fda0003f25270 */
[----:B------:R-:W-:Y:S05]  /*0600*/  @!P1 BRA `(.L_x_3) ;  /* 0x0000000000b09947 */ /* 0x000fea0003800000 */
[----:B------:R-:W-:Y:S01]  /*0610*/  VIADD R4, R23, 0xffffffff ;  /* 0xffffffff17047836 */ /* 0x000fe20000000000 */
[----:B------:R-:W-:-:S04]  /*0620*/  ISETP.NE.AND P2, PT, R22, RZ, PT ;  /* 0x000000ff1600720c */ /* 0x000fc80003f45270 */
[----:B------:R-:W-:-:S13]  /*0630*/  ISETP.GE.U32.AND P1, PT, R4, 0x7, PT ;  /* 0x000000070400780c */ /* 0x000fda0003f26070 */
[----:B------:R-:W-:Y:S05]  /*0640*/  @!P1 BRA `(.L_x_4) ;  /* 0x00000000003c9947 */ /* 0x000fea0003800000 */
[C---:B------:R-:W-:Y:S02]  /*0650*/  LEA R32, R30.reuse, R26, 0x2 ;  /* 0x0000001a1e207211 */ /* 0x040fe400078e10ff */
[C---:B------:R-:W-:Y:S02]  /*0660*/  LEA R31, R30.reuse, R24, 0x2 ;  /* 0x000000181e1f7211 */ /* 0x040fe400078e10ff */
[----:B------:R-:W-:Y:S01]  /*0670*/  IADD3 R30, PT, PT, R30, 0x8, RZ ;  /* 0x000000081e1e7810 */ /* 0x000fe20007ffe0ff */
[----:B------:R-:W-:Y:S04]  /*0680*/  LDS.128 R4, [R32] ;  /* 0x0000000020047984 */ /* 0x000fe80000000c00 */
[----:B0-----:R-:W0:Y:S04]  /*0690*/  LDS.128 R8, [R31] ;  /* 0x000000001f087984 */ /* 0x001e280000000c00 */
[----:B------:R-:W-:Y:S04]  /*06a0*/  LDS.128 R12, [R32+0x10] ;  /* 0x00001000200c7984 */ /* 0x000fe80000000c00 */
[----:B------:R-:W1:Y:S01]  /*06b0*/  LDS.128 R16, [R31+0x10] ;  /* 0x000010001f107984 */ /* 0x000e620000000c00 */
[----:B0-----:R-:W-:-:S04]  /*06c0*/  FFMA R4, R4, R8, R29 ;  /* 0x0000000804047223 */ /* 0x001fc8000000001d */
[----:B------:R-:W-:-:S04]  /*06d0*/  FFMA R5, R5, R9, R4 ;  /* 0x0000000905057223 */ /* 0x000fc80000000004 */
[----:B------:R-:W-:-:S04]  /*06e0*/  FFMA R6, R6, R10, R5 ;  /* 0x0000000a06067223 */ /* 0x000fc80000000005 */
[----:B------:R-:W-:-:S04]  /*06f0*/  FFMA R7, R7, R11, R6 ;  /* 0x0000000b07077223 */ /* 0x000fc80000000006 */
[----:B-1----:R-:W-:-:S04]  /*0700*/  FFMA R12, R12, R16, R7 ;  /* 0x000000100c0c7223 */ /* 0x002fc80000000007 */
[----:B------:R-:W-:-:S04]  /*0710*/  FFMA R13, R13, R17, R12 ;  /* 0x000000110d0d7223 */ /* 0x000fc8000000000c */
[----:B------:R-:W-:-:S04]  /*0720*/  FFMA R14, R14, R18, R13 ;  /* 0x000000120e0e7223 */ /* 0x000fc8000000000d */
[----:B------:R-:W-:-:S07]  /*0730*/  FFMA R29, R15, R19, R14 ;  /* 0x000000130f1d7223 */ /* 0x000fce000000000e */
.L_x_4:
[----:B------:R-:W-:Y:S05]  /*0740*/  @!P2 BRA `(.L_x_3) ;  /* 0x000000000060a947 */ /* 0x000fea0003800000 */
[----:B------:R-:W-:Y:S02]  /*0750*/  IADD3 R4, PT, PT, R22, -0x1, RZ ;  /* 0xffffffff16047810 */ /* 0x000fe40007ffe0ff */
[----:B------:R-:W-:Y:S02]  /*0760*/  ISETP.NE.AND P2, PT, R21, RZ, PT ;  /* 0x000000ff1500720c */ /* 0x000fe40003f45270 */
[----:B------:R-:W-:-:S13]  /*0770*/  ISETP.GE.U32.AND P1, PT, R4, 0x3, PT ;  /* 0x000000030400780c */ /* 0x000fda0003f26070 */
[----:B------:R-:W-:Y:S05]  /*0780*/  @!P1 BRA `(.L_x_5) ;  /* 0x0000000000249947 */ /* 0x000fea0003800000 */
[C---:B------:R-:W-:Y:S01]  /*0790*/  IMAD R4, R30.reuse, 0x4, R26 ;  /* 0x000000041e047824 */ /* 0x040fe200078e021a */
[C---:B0-----:R-:W-:Y:S02]  /*07a0*/  LEA R8, R30.reuse, R24, 0x2 ;  /* 0x000000181e087211 */ /* 0x041fe400078e10ff */
[----:B------:R-:W-:-:S03]  /*07b0*/  IADD3 R30, PT, PT, R30, 0x4, RZ ;  /* 0x000000041e1e7810 */ /* 0x000fc60007ffe0ff */
[----:B------:R-:W-:Y:S04]  /*07c0*/  LDS.128 R4, [R4] ;  /* 0x0000000004047984 */ /* 0x000fe80000000c00 */
[----:B------:R-:W0:Y:S02]  /*07d0*/  LDS.128 R8, [R8] ;  /* 0x0000000008087984 */ /* 0x000e240000000c00 */
[----:B0-----:R-:W-:-:S04]  /*07e0*/  FFMA R12, R4, R8, R29 ;  /* 0x00000008040c7223 */ /* 0x001fc8000000001d */
[----:B------:R-:W-:-:S04]  /*07f0*/  FFMA R5, R5, R9, R12 ;  /* 0x0000000905057223 */ /* 0x000fc8000000000c */
[----:B------:R-:W-:-:S04]  /*0800*/  FFMA R6, R6, R10, R5 ;  /* 0x0000000a06067223 */ /* 0x000fc80000000005 */
[----:B------:R-:W-:-:S07]  /*0810*/  FFMA R29, R7, R11, R6 ;  /* 0x0000000b071d7223 */ /* 0x000fce0000000006 */
.L_x_5:
[----:B------:R-:W-:Y:S05]  /*0820*/  @!P2 BRA `(.L_x_3) ;  /* 0x000000000028a947 */ /* 0x000fea0003800000 */
[C---:B------:R-:W-:Y:S02]  /*0830*/  LEA R4, R30.reuse, R26, 0x2 ;  /* 0x0000001a1e047211 */ /* 0x040fe400078e10ff */
[----:B0-----:R-:W-:Y:S02]  /*0840*/  LEA R8, R30, R24, 0x2 ;  /* 0x000000181e087211 */ /* 0x001fe400078e10ff */
[----:B------:R-:W-:Y:S02]  /*0850*/  ISETP.NE.AND P1, PT, R21, 0x1, PT ;  /* 0x000000011500780c */ /* 0x000fe40003f25270 */
[----:B------:R-:W-:Y:S04]  /*0860*/  LDS.128 R4, [R4] ;  /* 0x0000000004047984 */ /* 0x000fe80000000c00 */
[----:B------:R-:W0:Y:S02]  /*0870*/  LDS.128 R8, [R8] ;  /* 0x0000000008087984 */ /* 0x000e240000000c00 */
[----:B0-----:R-:W-:-:S05]  /*0880*/  FFMA R29, R4, R8, R29 ;  /* 0x00000008041d7223 */ /* 0x001fca000000001d */
[----:B------:R-:W-:Y:S05]  /*0890*/  @!P1 BRA `(.L_x_3) ;  /* 0x00000000000c9947 */ /* 0x000fea0003800000 */
[----:B------:R-:W-:Y:S01]  /*08a0*/  ISETP.NE.AND P1, PT, R21, 0x2, PT ;  /* 0x000000021500780c */ /* 0x000fe20003f25270 */
[----:B------:R-:W-:-:S12]  /*08b0*/  FFMA R29, R5, R9, R29 ;  /* 0x00000009051d7223 */ /* 0x000fd8000000001d */
[----:B------:R-:W-:-:S07]  /*08c0*/  @P1 FFMA R29, R6, R10, R29 ;  /* 0x0000000a061d1223 */ /* 0x000fce000000001d */
.L_x_3:
[----:B------:R-:W-:Y:S06]  /*08d0*/  BAR.SYNC.DEFER_BLOCKING 0x0 ;  /* 0x0000000000007b1d */ /* 0x000fec0000010000 */
[----:B------:R-:W-:Y:S05]  /*08e0*/  @!P0 BRA `(.L_x_6) ;  /* 0xfffffff800388947 */ /* 0x000fea000383ffff */
.L_x_0:
[----:B------:R-:W1:Y:S02]  /*08f0*/  LDCU.64 UR6, c[0x0][0x3a0] ;  /* 0x00007400ff0677ac */ /* 0x000e640008000a00 */
[----:B-1----:R-:W-:-:S04]  /*0900*/  ISETP.GE.AND P0, PT, R27, UR7, PT ;  /* 0x000000071b007c0c */ /* 0x002fc8000bf06270 */
[----:B------:R-:W-:-:S13]  /*0910*/  ISETP.GE.OR P0, PT, R28, UR6, P0 ;  /* 0x000000061c007c0c */ /* 0x000fda0008706670 */
[----:B------:R-:W-:Y:S05]  /*0920*/  @P0 EXIT ;  /* 0x000000000000094d */ /* 0x000fea0003800000 */
[----:B------:R-:W1:Y:S01]  /*0930*/  LDC.64 R2, c[0x0][0x390] ;  /* 0x0000e400ff027b82 */ /* 0x000e620000000a00 */
[----:B------:R-:W-:Y:S01]  /*0940*/  IMAD R27, R28, UR7, R27 ;  /* 0x000000071c1b7c24 */ /* 0x000fe2000f8e021b */
[----:B------:R-:W2:Y:S03]  /*0950*/  LDCU.64 UR4, c[0x0][0x398] ;  /* 0x00007300ff0477ac */ /* 0x000ea60008000a00 */
[----:B-1----:R-:W-:-:S05]  /*0960*/  IMAD.WIDE R2, R27, 0x4, R2 ;  /* 0x000000041b027825 */ /* 0x002fca00078e0202 */
[----:B------:R-:W2:Y:S02]  /*0970*/  LDG.E R0, desc[UR8][R2.64] ;  /* 0x0000000802007981 */ /* 0x000ea4000c1e1900 */
[----:B--2---:R-:W-:-:S04]  /*0980*/  FMUL R0, R0, UR4 ;  /* 0x0000000400007c20 */ /* 0x004fc80008400000 */
[----:B------:R-:W-:-:S05]  /*0990*/  FFMA R29, R29, UR5, R0 ;  /* 0x000000051d1d7c23 */ /* 0x000fca0008000000 */
[----:B------:R-:W-:Y:S01]  /*09a0*/  STG.E desc[UR8][R2.64], R29 ;  /* 0x0000001d02007986 */ /* 0x000fe2000c101908 */
[----:B------:R-:W-:Y:S05]  /*09b0*/  EXIT ;  /* 0x000000000000794d */ /* 0x000fea0003800000 */
.L_x_7:
[----:B------:R-:W-:-:S00]  /*09c0*/  BRA `(.L_x_7) ;  /* 0xfffffffc00fc7947 */ /* 0x000fc0000383ffff */
[----:B------:R-:W-:-:S00]  /*09d0*/  NOP ;  /* 0x0000000000007918 */ /* 0x000fc00000000000 */
        /* <DEDUP_REMOVED lines=10> */
.L_x_8:


//--------------------- .nv.shared.matmul_transb  --------------------------
	.section	.nv.shared.matmul_transb,"aw",@nobits
	.sectionflags	@""
	.align	4
.nv.shared.matmul_transb:
	.zero		3072


//--------------------- .nv.shared.reserved.0     --------------------------
	.section	.nv.shared.reserved.0,"aw",@nobits
	.weak		__nv_reservedSMEM_offset_0_alias
	.size		__nv_reservedSMEM_offset_0_alias, 0, 64
	.other		__nv_reservedSMEM_offset_0_alias,@"STO_CUDA_RESERVED_SHARED STV_DEFAULT"
__nv_reservedSMEM_offset_0_alias:
	.zero		0
	.zero		64


//--------------------- .nv.constant0.matmul_transb --------------------------
	.section	.nv.constant0.matmul_transb,"a",@progbits
	.sectionflags	@""
	.align	4
.nv.constant0.matmul_transb:
	.zero		940


//--------------------- SYMBOLS --------------------------

	.type		.nv.reservedSmem.offset0,@object
	.size		.nv.reservedSmem.offset0,0x4
	.type		.nv.reservedSmem.cap,@object
	.size		.nv.reservedSmem.cap,0x4
